	.headerflags	@"EF_CUDA_TEXMODE_UNIFIED EF_CUDA_64BIT_ADDRESS EF_CUDA_SM80 EF_CUDA_VIRTUAL_SM(EF_CUDA_SM80)"
	.elftype	@"ET_EXEC"


//--------------------- .nv.info                  --------------------------
	.section	.nv.info,"",@"SHT_CUDA_INFO"
	.align	4


	//----- nvinfo : EIATTR_REGCOUNT
	.align		4
        /*0000*/ 	.byte	0x04, 0x2f
        /*0002*/ 	.short	(.L_1 - .L_0)
	.align		4
.L_0:
        /*0004*/ 	.word	index@(rotary_kernel)
        /*0008*/ 	.word	0x0000002c


	//----- nvinfo : EIATTR_MIN_STACK_SIZE
	.align		4
.L_1:
        /*000c*/ 	.byte	0x04, 0x12
        /*000e*/ 	.short	(.L_3 - .L_2)
	.align		4
.L_2:
        /*0010*/ 	.word	index@(rotary_kernel)
        /*0014*/ 	.word	0x00000000


	//----- nvinfo : EIATTR_FRAME_SIZE
	.align		4
.L_3:
        /*0018*/ 	.byte	0x04, 0x11
        /*001a*/ 	.short	(.L_5 - .L_4)
	.align		4
.L_4:
        /*001c*/ 	.word	index@(rotary_kernel)
        /*0020*/ 	.word	0x00000000


	//----- nvinfo : EIATTR_MIN_STACK_SIZE
	.align		4
.L_5:
        /*0024*/ 	.byte	0x04, 0x12
        /*0026*/ 	.short	(.L_7 - .L_6)
	.align		4
.L_6:
        /*0028*/ 	.word	index@(rotary_kernel)
        /*002c*/ 	.word	0x00000000
.L_7:


//--------------------- .nv.info.rotary_kernel    --------------------------
	.section	.nv.info.rotary_kernel,"",@"SHT_CUDA_INFO"
	.sectionflags	@""
	.align	4


	//----- nvinfo : EIATTR_CUDA_API_VERSION
	.align		4
        /*0000*/ 	.byte	0x04, 0x37
        /*0002*/ 	.short	(.L_9 - .L_8)
.L_8:
        /*0004*/ 	.word	0x0000007c


	//----- nvinfo : EIATTR_SW2861232_WAR
	.align		4
.L_9:
        /*0008*/ 	.byte	0x01, 0x35
	.zero		2


	//----- nvinfo : EIATTR_PARAM_CBANK
	.align		4
        /*000c*/ 	.byte	0x04, 0x0a
        /*000e*/ 	.short	(.L_11 - .L_10)
	.align		4
.L_10:
        /*0010*/ 	.word	index@(.nv.constant0.rotary_kernel)
        /*0014*/ 	.short	0x0160
        /*0016*/ 	.short	0x0048


	//----- nvinfo : EIATTR_CBANK_PARAM_SIZE
	.align		4
.L_11:
        /*0018*/ 	.byte	0x03, 0x19
        /*001a*/ 	.short	0x0048


	//----- nvinfo : EIATTR_KPARAM_INFO
	.align		4
        /*001c*/ 	.byte	0x04, 0x17
        /*001e*/ 	.short	(.L_13 - .L_12)
.L_12:
        /*0020*/ 	.word	0x00000000
        /*0024*/ 	.short	0x000d
        /*0026*/ 	.short	0x0044
        /*0028*/ 	.byte	0x00, 0xf0, 0x11, 0x00


	//----- nvinfo : EIATTR_KPARAM_INFO
	.align		4
.L_13:
        /*002c*/ 	.byte	0x04, 0x17
        /*002e*/ 	.short	(.L_15 - .L_14)
.L_14:
        /*0030*/ 	.word	0x00000000
        /*0034*/ 	.short	0x000c
        /*0036*/ 	.short	0x0040
        /*0038*/ 	.byte	0x00, 0xf0, 0x11, 0x00


	//----- nvinfo : EIATTR_KPARAM_INFO
	.align		4
.L_15:
        /*003c*/ 	.byte	0x04, 0x17
        /*003e*/ 	.short	(.L_17 - .L_16)
.L_16:
        /*0040*/ 	.word	0x00000000
        /*0044*/ 	.short	0x000b
        /*0046*/ 	.short	0x003c
        /*0048*/ 	.byte	0x00, 0xf0, 0x11, 0x00


	//----- nvinfo : EIATTR_KPARAM_INFO
	.align		4
.L_17:
        /*004c*/ 	.byte	0x04, 0x17
        /*004e*/ 	.short	(.L_19 - .L_18)
.L_18:
        /*0050*/ 	.word	0x00000000
        /*0054*/ 	.short	0x000a
        /*0056*/ 	.short	0x0038
        /*0058*/ 	.byte	0x00, 0xf0, 0x11, 0x00


	//----- nvinfo : EIATTR_KPARAM_INFO
	.align		4
.L_19:
        /*005c*/ 	.byte	0x04, 0x17
        /*005e*/ 	.short	(.L_21 - .L_20)
.L_20:
        /*0060*/ 	.word	0x00000000
        /*0064*/ 	.short	0x0009
        /*0066*/ 	.short	0x0034
        /*0068*/ 	.byte	0x00, 0xf0, 0x11, 0x00


	//----- nvinfo : EIATTR_KPARAM_INFO
	.align		4
.L_21:
        /*006c*/ 	.byte	0x04, 0x17
        /*006e*/ 	.short	(.L_23 - .L_22)
.L_22:
        /*0070*/ 	.word	0x00000000
        /*0074*/ 	.short	0x0008
        /*0076*/ 	.short	0x0030
        /*0078*/ 	.byte	0x00, 0xf0, 0x11, 0x00


	//----- nvinfo : EIATTR_KPARAM_INFO
	.align		4
.L_23:
        /*007c*/ 	.byte	0x04, 0x17
        /*007e*/ 	.short	(.L_25 - .L_24)
.L_24:
        /*0080*/ 	.word	0x00000000
        /*0084*/ 	.short	0x0007
        /*0086*/ 	.short	0x002c
        /*0088*/ 	.byte	0x00, 0xf0, 0x11, 0x00


	//----- nvinfo : EIATTR_KPARAM_INFO
	.align		4
.L_25:
        /*008c*/ 	.byte	0x04, 0x17
        /*008e*/ 	.short	(.L_27 - .L_26)
.L_26:
        /*0090*/ 	.word	0x00000000
        /*0094*/ 	.short	0x0006
        /*0096*/ 	.short	0x0028
        /*0098*/ 	.byte	0x00, 0xf0, 0x11, 0x00


	//----- nvinfo : EIATTR_KPARAM_INFO
	.align		4
.L_27:
        /*009c*/ 	.byte	0x04, 0x17
        /*009e*/ 	.short	(.L_29 - .L_28)
.L_28:
        /*00a0*/ 	.word	0x00000000
        /*00a4*/ 	.short	0x0005
        /*00a6*/ 	.short	0x0024
        /*00a8*/ 	.byte	0x00, 0xf0, 0x11, 0x00


	//----- nvinfo : EIATTR_KPARAM_INFO
	.align		4
.L_29:
        /*00ac*/ 	.byte	0x04, 0x17
        /*00ae*/ 	.short	(.L_31 - .L_30)
.L_30:
        /*00b0*/ 	.word	0x00000000
        /*00b4*/ 	.short	0x0004
        /*00b6*/ 	.short	0x0020
        /*00b8*/ 	.byte	0x00, 0xf0, 0x11, 0x00


	//----- nvinfo : EIATTR_KPARAM_INFO
	.align		4
.L_31:
        /*00bc*/ 	.byte	0x04, 0x17
        /*00be*/ 	.short	(.L_33 - .L_32)
.L_32:
        /*00c0*/ 	.word	0x00000000
        /*00c4*/ 	.short	0x0003
        /*00c6*/ 	.short	0x0018
        /*00c8*/ 	.byte	0x00, 0xf4, 0x21, 0x00


	//----- nvinfo : EIATTR_KPARAM_INFO
	.align		4
.L_33:
        /*00cc*/ 	.byte	0x04, 0x17
        /*00ce*/ 	.short	(.L_35 - .L_34)
.L_34:
        /*00d0*/ 	.word	0x00000000
        /*00d4*/ 	.short	0x0002
        /*00d6*/ 	.short	0x0010
        /*00d8*/ 	.byte	0x00, 0xf4, 0x21, 0x00


	//----- nvinfo : EIATTR_KPARAM_INFO
	.align		4
.L_35:
        /*00dc*/ 	.byte	0x04, 0x17
        /*00de*/ 	.short	(.L_37 - .L_36)
.L_36:
        /*00e0*/ 	.word	0x00000000
        /*00e4*/ 	.short	0x0001
        /*00e6*/ 	.short	0x0008
        /*00e8*/ 	.byte	0x00, 0xf4, 0x21, 0x00


	//----- nvinfo : EIATTR_KPARAM_INFO
	.align		4
.L_37:
        /*00ec*/ 	.byte	0x04, 0x17
        /*00ee*/ 	.short	(.L_39 - .L_38)
.L_38:
        /*00f0*/ 	.word	0x00000000
        /*00f4*/ 	.short	0x0000
        /*00f6*/ 	.short	0x0000
        /*00f8*/ 	.byte	0x00, 0xf4, 0x21, 0x00


	//----- nvinfo : EIATTR_MAXREG_COUNT
	.align		4
.L_39:
        /*00fc*/ 	.byte	0x03, 0x1b
        /*00fe*/ 	.short	0x00ff


	//----- nvinfo : EIATTR_EXIT_INSTR_OFFSETS
	.align		4
        /*0100*/ 	.byte	0x04, 0x1c
        /*0102*/ 	.short	(.L_41 - .L_40)


	//   ....[0]....
.L_40:
        /*0104*/ 	.word	0x00000040


	//   ....[1]....
        /*0108*/ 	.word	0x00000990


	//   ....[2]....
        /*010c*/ 	.word	0x000009b0


	//----- nvinfo : EIATTR_CTAIDZ_USED
	.align		4
.L_41:
        /*0110*/ 	.byte	0x01, 0x04
	.zero		2


	//----- nvinfo : EIATTR_REQNTID
	.align		4
        /*0114*/ 	.byte	0x04, 0x10
        /*0116*/ 	.short	(.L_43 - .L_42)
.L_42:
        /*0118*/ 	.word	0x00000080
        /*011c*/ 	.word	0x00000001
        /*0120*/ 	.word	0x00000001
.L_43:


//--------------------- .nv.callgraph             --------------------------
	.section	.nv.callgraph,"",@"SHT_CUDA_CALLGRAPH"
	.align	4
	.sectionentsize	8
	.align		4
        /*0000*/ 	.word	0x00000000
	.align		4
        /*0004*/ 	.word	0xffffffff
	.align		4
        /*0008*/ 	.word	0x00000000
	.align		4
        /*000c*/ 	.word	0xfffffffe
	.align		4
        /*0010*/ 	.word	0x00000000
	.align		4
        /*0014*/ 	.word	0xfffffffd
	.align		4
        /*0018*/ 	.word	0x00000000
	.align		4
        /*001c*/ 	.word	0xfffffffc


//--------------------- .nv.rel.action            --------------------------
	.section	.nv.rel.action,"",@"SHT_CUDA_RELOCINFO"
	.align	8
	.sectionentsize	8
        /*0000*/ 	.byte	0x73, 0x00, 0x00, 0x00, 0x00, 0x00, 0x00, 0x00, 0x00, 0x00, 0x00, 0x11, 0x25, 0x00, 0x05, 0x36


//--------------------- .nv.constant0.rotary_kernel --------------------------
	.section	.nv.constant0.rotary_kernel,"a",@progbits
	.sectionflags	@""
	.align	4
.nv.constant0.rotary_kernel:
	.zero		424


//--------------------- .text.rotary_kernel       --------------------------
	.section	.text.rotary_kernel,"ax",@progbits
	.sectionflags	@"SHF_BARRIERS=1"
	.sectioninfo	@"SHI_REGISTERS=44"
	.align	128
        .global         rotary_kernel
        .type           rotary_kernel,@function
        .size           rotary_kernel,(.L_x_1 - rotary_kernel)
        .other          rotary_kernel,@"STO_CUDA_ENTRY STV_DEFAULT"
rotary_kernel:
.text.rotary_kernel:
[----:B------:R-:W-:Y:S02]  /*0000*/  MOV R1, c[0x0][0x28] ;  /* 0x00000a0000017a02 */ /* 0x000fe40000000f00 */
[----:B------:R-:W0:Y:S02]  /*0010*/  S2R R33, SR_CTAID.Y ;  /* 0x0000000000217919 */ /* 0x000e240000002600 */
[----:B0-----:R-:W-:-:S05]  /*0020*/  IMAD.SHL.U32 R33, R33, 0x8, RZ ;  /* 0x0000000821217824 */ /* 0x001fca00078e00ff */
[----:B------:R-:W-:-:S13]  /*0030*/  ISETP.GE.AND P0, PT, R33, c[0x0][0x184], PT ;  /* 0x0000610021007a0c */ /* 0x000fda0003f06270 */
[----:B------:R-:W-:Y:S05]  /*0040*/  @P0 EXIT ;  /* 0x000000000000094d */ /* 0x000fea0003800000 */
[----:B------:R-:W0:Y:S01]  /*0050*/  S2R R28, SR_TID.X ;  /* 0x00000000001c7919 */ /* 0x000e220000002100 */
[----:B------:R-:W-:Y:S01]  /*0060*/  IMAD.MOV.U32 R3, RZ, RZ, 0x4 ;  /* 0x00000004ff037424 */ /* 0x000fe200078e00ff */
[----:B------:R-:W-:Y:S01]  /*0070*/  CS2R R12, SRZ ;  /* 0x00000000000c7805 */ /* 0x000fe2000001ff00 */
[----:B------:R-:W-:Y:S01]  /*0080*/  CS2R R14, SRZ ;  /* 0x00000000000e7805 */ /* 0x000fe2000001ff00 */
[----:B------:R-:W-:Y:S01]  /*0090*/  ULDC.64 UR6, c[0x0][0x118] ;  /* 0x0000460000067ab9 */ /* 0x000fe20000000a00 */
[----:B------:R-:W-:Y:S01]  /*00a0*/  CS2R R8, SRZ ;  /* 0x0000000000087805 */ /* 0x000fe2000001ff00 */
[----:B------:R-:W-:Y:S01]  /*00b0*/  CS2R R10, SRZ ;  /* 0x00000000000a7805 */ /* 0x000fe2000001ff00 */
[----:B------:R-:W1:Y:S01]  /*00c0*/  S2UR UR4, SR_CTAID.X ;  /* 0x00000000000479c3 */ /* 0x000e620000002500 */
[----:B0-----:R-:W-:Y:S02]  /*00d0*/  SHF.R.U32.HI R0, RZ, 0x4, R28 ;  /* 0x00000004ff007819 */ /* 0x001fe4000001161c */
[----:B------:R-:W-:-:S02]  /*00e0*/  SHF.L.U32 R2, R28, 0x2, RZ ;  /* 0x000000021c027819 */ /* 0x000fc400000006ff */
[----:B------:R-:W-:Y:S02]  /*00f0*/  SGXT.U32 R0, R0, 0x3 ;  /* 0x000000030000781a */ /* 0x000fe40000000000 */
[----:B------:R-:W-:Y:S02]  /*0100*/  LOP3.LUT R2, R2, 0x3c, RZ, 0xc0, !PT ;  /* 0x0000003c02027812 */ /* 0x000fe400078ec0ff */
[----:B------:R-:W-:Y:S02]  /*0110*/  LOP3.LUT R0, R33, R0, RZ, 0xfc, !PT ;  /* 0x0000000021007212 */ /* 0x000fe400078efcff */
[----:B------:R-:W-:Y:S02]  /*0120*/  ISETP.GE.U32.AND P0, PT, R2, 0x28, PT ;  /* 0x000000280200780c */ /* 0x000fe40003f06070 */
[----:B------:R-:W-:-:S04]  /*0130*/  IADD3 R5, R0, c[0x0][0x180], RZ ;  /* 0x0000600000057a10 */ /* 0x000fc80007ffe0ff */
[C---:B------:R-:W-:Y:S01]  /*0140*/  ISETP.LT.AND P0, PT, R5.reuse, c[0x0][0x18c], !P0 ;  /* 0x0000630005007a0c */ /* 0x040fe20004701270 */
[----:B------:R-:W-:-:S04]  /*0150*/  IMAD R6, R5, 0x28, R2 ;  /* 0x0000002805067824 */ /* 0x000fc800078e0202 */
[----:B------:R-:W-:-:S04]  /*0160*/  IMAD.WIDE R4, R6, R3, c[0x0][0x170] ;  /* 0x00005c0006047625 */ /* 0x000fc800078e0203 */
[----:B------:R-:W-:-:S04]  /*0170*/  IMAD.WIDE R6, R6, R3, c[0x0][0x178] ;  /* 0x00005e0006067625 */ /* 0x000fc800078e0203 */
[----:B------:R0:W2:Y:S04]  /*0180*/  @P0 LDG.E.128 R12, [R4.64] ;  /* 0x00000006040c0981 */ /* 0x0000a8000c1e1d00 */
[----:B------:R3:W4:Y:S01]  /*0190*/  @P0 LDG.E.128 R8, [R6.64] ;  /* 0x0000000606080981 */ /* 0x000722000c1e1d00 */
[--C-:B------:R-:W-:Y:S01]  /*01a0*/  SHF.R.U32.HI R16, RZ, 0x5, R28.reuse ;  /* 0x00000005ff107819 */ /* 0x100fe2000001161c */
[----:B-1----:R-:W-:Y:S01]  /*01b0*/  USHF.L.U32 UR4, UR4, 0x1, URZ ;  /* 0x0000000104047899 */ /* 0x002fe2000800063f */
[----:B------:R-:W-:Y:S01]  /*01c0*/  SHF.R.U32.HI R34, RZ, 0x4, R28 ;  /* 0x00000004ff227819 */ /* 0x000fe2000001161c */
[----:B------:R-:W1:Y:S01]  /*01d0*/  S2R R0, SR_CTAID.Z ;  /* 0x0000000000007919 */ /* 0x000e620000002700 */
[----:B------:R-:W-:Y:S01]  /*01e0*/  SGXT.U32 R16, R16, 0x2 ;  /* 0x000000021010781a */ /* 0x000fe20000000000 */
[----:B------:R-:W-:Y:S01]  /*01f0*/  CS2R R20, SRZ ;  /* 0x0000000000147805 */ /* 0x000fe2000001ff00 */
[----:B------:R-:W-:Y:S01]  /*0200*/  SGXT.U32 R34, R34, 0x1 ;  /* 0x000000012222781a */ /* 0x000fe20000000000 */
[----:B------:R-:W-:Y:S01]  /*0210*/  CS2R R22, SRZ ;  /* 0x0000000000167805 */ /* 0x000fe2000001ff00 */
[----:B------:R-:W-:-:S02]  /*0220*/  LOP3.LUT R33, R33, R16, RZ, 0xfc, !PT ;  /* 0x0000001021217212 */ /* 0x000fc400078efcff */
[----:B------:R-:W-:Y:S02]  /*0230*/  LOP3.LUT R34, R34, UR4, RZ, 0xfc, !PT ;  /* 0x0000000422227c12 */ /* 0x000fe4000f8efcff */
[C---:B---3--:R-:W-:Y:S01]  /*0240*/  LOP3.LUT R6, R33.reuse, 0x4, RZ, 0xfc, !PT ;  /* 0x0000000421067812 */ /* 0x048fe200078efcff */
[----:B------:R-:W-:Y:S01]  /*0250*/  IMAD R16, R33, c[0x0][0x1a0], RZ ;  /* 0x0000680021107a24 */ /* 0x000fe200078e02ff */
[C---:B------:R-:W-:Y:S01]  /*0260*/  ISETP.GE.AND P2, PT, R34.reuse, c[0x0][0x188], PT ;  /* 0x0000620022007a0c */ /* 0x040fe20003f46270 */
[----:B0-----:R-:W-:Y:S02]  /*0270*/  IMAD R5, R34, c[0x0][0x1a4], R2 ;  /* 0x0000690022057a24 */ /* 0x001fe400078e0202 */
[----:B------:R-:W-:Y:S01]  /*0280*/  IMAD R4, R3, c[0x0][0x1a0], R16 ;  /* 0x0000680003047a24 */ /* 0x000fe200078e0210 */
[----:B------:R-:W-:Y:S02]  /*0290*/  ISETP.LT.AND P1, PT, R6, c[0x0][0x184], !P2 ;  /* 0x0000610006007a0c */ /* 0x000fe40005721270 */
[----:B------:R-:W-:Y:S01]  /*02a0*/  ISETP.LT.AND P2, PT, R33, c[0x0][0x184], !P2 ;  /* 0x0000610021007a0c */ /* 0x000fe20005741270 */
[----:B------:R-:W-:Y:S01]  /*02b0*/  IMAD.IADD R39, R4, 0x1, R5 ;  /* 0x0000000104277824 */ /* 0x000fe200078e0205 */
[----:B------:R-:W-:Y:S01]  /*02c0*/  IADD3 R31, R16, R5, RZ ;  /* 0x00000005101f7210 */ /* 0x000fe20007ffe0ff */
[----:B------:R-:W-:Y:S01]  /*02d0*/  CS2R R6, SRZ ;  /* 0x0000000000067805 */ /* 0x000fe2000001ff00 */
[C---:B------:R-:W-:Y:S01]  /*02e0*/  ISETP.LT.U32.AND P2, PT, R2.reuse, 0x28, P2 ;  /* 0x000000280200780c */ /* 0x040fe20001741070 */
[----:B------:R-:W-:Y:S01]  /*02f0*/  CS2R R4, SRZ ;  /* 0x0000000000047805 */ /* 0x000fe2000001ff00 */
[----:B------:R-:W-:Y:S01]  /*0300*/  ISETP.LT.U32.AND P1, PT, R2, 0x28, P1 ;  /* 0x000000280200780c */ /* 0x000fe20000f21070 */
[----:B-1----:R-:W-:-:S04]  /*0310*/  IMAD R16, R0, c[0x0][0x19c], RZ ;  /* 0x0000670000107a24 */ /* 0x002fc800078e02ff */
[----:B------:R-:W-:-:S06]  /*0320*/  IMAD.WIDE R16, R16, R3, c[0x0][0x168] ;  /* 0x00005a0010107625 */ /* 0x000fcc00078e0203 */
[----:B------:R-:W-:Y:S01]  /*0330*/  IMAD.WIDE R30, R31, 0x4, R16 ;  /* 0x000000041f1e7825 */ /* 0x000fe200078e0210 */
[----:B------:R-:W-:-:S03]  /*0340*/  CS2R R18, SRZ ;  /* 0x0000000000127805 */ /* 0x000fc6000001ff00 */
[----:B------:R-:W-:Y:S01]  /*0350*/  IMAD.WIDE R38, R39, 0x4, R16 ;  /* 0x0000000427267825 */ /* 0x000fe200078e0210 */
[----:B------:R0:W3:Y:S01]  /*0360*/  @P2 LDG.E.128 R20, [R30.64+0xa0] ;  /* 0x0000a0061e142981 */ /* 0x0000e2000c1e1d00 */
[----:B------:R-:W-:-:S03]  /*0370*/  CS2R R16, SRZ ;  /* 0x0000000000107805 */ /* 0x000fc6000001ff00 */
[----:B------:R0:W5:Y:S01]  /*0380*/  @P2 LDG.E.128 R4, [R30.64] ;  /* 0x000000061e042981 */ /* 0x000162000c1e1d00 */
[----:B------:R-:W-:Y:S01]  /*0390*/  CS2R R24, SRZ ;  /* 0x0000000000187805 */ /* 0x000fe2000001ff00 */
[----:B------:R-:W-:Y:S02]  /*03a0*/  CS2R R26, SRZ ;  /* 0x00000000001a7805 */ /* 0x000fe4000001ff00 */
[----:B------:R1:W3:Y:S04]  /*03b0*/  @P1 LDG.E.128 R16, [R38.64+0xa0] ;  /* 0x0000a00626101981 */ /* 0x0002e8000c1e1d00 */
[----:B------:R1:W3:Y:S01]  /*03c0*/  @P1 LDG.E.128 R24, [R38.64] ;  /* 0x0000000626181981 */ /* 0x0002e2000c1e1d00 */
[C---:B0-----:R-:W-:Y:S01]  /*03d0*/  IMAD.SHL.U32 R31, R28.reuse, 0x10, RZ ;  /* 0x000000101c1f7824 */ /* 0x041fe200078e00ff */
[----:B------:R-:W-:-:S04]  /*03e0*/  LOP3.LUT R36, R28, 0x70, RZ, 0xc0, !PT ;  /* 0x000000701c247812 */ /* 0x000fc800078ec0ff */
[----:B------:R-:W-:-:S05]  /*03f0*/  LOP3.LUT R31, R31, 0x7f0, RZ, 0xc0, !PT ;  /* 0x000007f01f1f7812 */ /* 0x000fca00078ec0ff */
[----:B------:R-:W-:Y:S01]  /*0400*/  IMAD.IADD R36, R36, 0x1, R31 ;  /* 0x0000000124247824 */ /* 0x000fe200078e021f */
[----:B------:R-:W-:-:S04]  /*0410*/  SHF.L.U32 R29, R28, 0x1, RZ ;  /* 0x000000011c1d7819 */ /* 0x000fc800000006ff */
[----:B------:R-:W-:-:S04]  /*0420*/  LOP3.LUT R29, R29, 0xc0, RZ, 0xc0, !PT ;  /* 0x000000c01d1d7812 */ /* 0x000fc800078ec0ff */
[C---:B------:R-:W-:Y:S02]  /*0430*/  LOP3.LUT R30, R29.reuse, R2, RZ, 0xfc, !PT ;  /* 0x000000021d1e7212 */ /* 0x040fe400078efcff */
[----:B------:R-:W-:Y:S02]  /*0440*/  LOP3.LUT R37, R29, 0x100, RZ, 0xfc, !PT ;  /* 0x000001001d257812 */ /* 0x000fe400078efcff */
[----:B------:R-:W-:-:S04]  /*0450*/  SHF.L.U32 R30, R30, 0x2, RZ ;  /* 0x000000021e1e7819 */ /* 0x000fc800000006ff */
[-C--:B------:R-:W-:Y:S02]  /*0460*/  LEA.HI R35, R29, R30.reuse, RZ, 0x1e ;  /* 0x0000001e1d237211 */ /* 0x080fe400078ff0ff */
[----:B------:R-:W-:Y:S01]  /*0470*/  LEA.HI R32, R37, R30, RZ, 0x1e ;  /* 0x0000001e25207211 */ /* 0x000fe200078ff0ff */
[----:B-1----:R-:W-:Y:S02]  /*0480*/  IMAD R38, R33, c[0x0][0x194], RZ ;  /* 0x0000650021267a24 */ /* 0x002fe400078e02ff */
[----:B------:R-:W-:Y:S02]  /*0490*/  IMAD R37, R34, c[0x0][0x198], R2 ;  /* 0x0000660022257a24 */ /* 0x000fe400078e0202 */
[----:B------:R-:W-:Y:S02]  /*04a0*/  IMAD R2, R0, c[0x0][0x190], RZ ;  /* 0x0000640000027a24 */ /* 0x000fe400078e02ff */
[----:B------:R-:W-:Y:S01]  /*04b0*/  IMAD R0, R3, c[0x0][0x194], R38 ;  /* 0x0000650003007a24 */ /* 0x000fe200078e0226 */
[----:B------:R-:W-:Y:S01]  /*04c0*/  IADD3 R39, R38, R37, RZ ;  /* 0x0000002526277210 */ /* 0x000fe20007ffe0ff */
[----:B------:R-:W-:-:S03]  /*04d0*/  IMAD.WIDE R2, R2, R3, c[0x0][0x160] ;  /* 0x0000580002027625 */ /* 0x000fc600078e0203 */
[----:B------:R-:W-:Y:S02]  /*04e0*/  IADD3 R41, R0, R37, RZ ;  /* 0x0000002500297210 */ /* 0x000fe40007ffe0ff */
[----:B--2---:R-:W-:Y:S02]  /*04f0*/  SEL R12, R12, 0x3f800000, P0 ;  /* 0x3f8000000c0c7807 */ /* 0x004fe40000000000 */
[----:B------:R-:W-:Y:S02]  /*0500*/  SEL R13, R13, 0x3f800000, P0 ;  /* 0x3f8000000d0d7807 */ /* 0x000fe40000000000 */
[----:B------:R-:W-:Y:S02]  /*0510*/  SEL R14, R14, 0x3f800000, P0 ;  /* 0x3f8000000e0e7807 */ /* 0x000fe40000000000 */
[----:B------:R-:W-:-:S05]  /*0520*/  SEL R15, R15, 0x3f800000, P0 ;  /* 0x3f8000000f0f7807 */ /* 0x000fca0000000000 */
[----:B------:R-:W-:Y:S04]  /*0530*/  STS.128 [R36], R12 ;  /* 0x0000000c24007388 */ /* 0x000fe80000000c00 */
[----:B------:R-:W-:Y:S01]  /*0540*/  BAR.SYNC.DEFER_BLOCKING 0x0 ;  /* 0x0000000000007b1d */ /* 0x000fe20000010000 */
[----:B----4-:R-:W-:Y:S02]  /*0550*/  SEL R8, R8, RZ, P0 ;  /* 0x000000ff08087207 */ /* 0x010fe40000000000 */
[----:B------:R-:W-:Y:S02]  /*0560*/  SEL R9, R9, RZ, P0 ;  /* 0x000000ff09097207 */ /* 0x000fe40000000000 */
[----:B------:R-:W-:Y:S02]  /*0570*/  SEL R10, R10, RZ, P0 ;  /* 0x000000ff0a0a7207 */ /* 0x000fe40000000000 */
[----:B------:R-:W-:Y:S01]  /*0580*/  SEL R11, R11, RZ, P0 ;  /* 0x000000ff0b0b7207 */ /* 0x000fe20000000000 */
[----:B------:R-:W-:-:S02]  /*0590*/  FADD R28, RZ, -R8 ;  /* 0x80000008ff1c7221 */ /* 0x000fc40000000000 */
[----:B------:R-:W-:Y:S02]  /*05a0*/  FADD R29, RZ, -R9 ;  /* 0x80000009ff1d7221 */ /* 0x000fe40000000000 */
[----:B------:R-:W-:Y:S02]  /*05b0*/  FADD R30, RZ, -R10 ;  /* 0x8000000aff1e7221 */ /* 0x000fe40000000000 */
[----:B------:R-:W-:Y:S02]  /*05c0*/  FADD R31, RZ, -R11 ;  /* 0x8000000bff1f7221 */ /* 0x000fe40000000000 */
[----:B------:R-:W-:Y:S04]  /*05d0*/  LDS.128 R8, [R35] ;  /* 0x0000000023087984 */ /* 0x000fe80000000c00 */
[----:B------:R-:W-:Y:S04]  /*05e0*/  LDS.128 R12, [R32+0x400] ;  /* 0x00040000200c7984 */ /* 0x000fe80000000c00 */
[----:B------:R-:W-:Y:S06]  /*05f0*/  BAR.SYNC.DEFER_BLOCKING 0x0 ;  /* 0x0000000000007b1d */ /* 0x000fec0000010000 */
[----:B------:R0:W-:Y:S04]  /*0600*/  STS.128 [R36], R28 ;  /* 0x0000001c24007388 */ /* 0x0001e80000000c00 */
[----:B------:R-:W-:Y:S06]  /*0610*/  BAR.SYNC.DEFER_BLOCKING 0x0 ;  /* 0x0000000000007b1d */ /* 0x000fec0000010000 */
[----:B------:R-:W1:Y:S04]  /*0620*/  LDS.128 R28, [R35] ;  /* 0x00000000231c7984 */ /* 0x000e680000000c00 */
[----:B------:R-:W2:Y:S01]  /*0630*/  LDS.128 R32, [R32+0x400] ;  /* 0x0004000020207984 */ /* 0x000ea20000000c00 */
[----:B---3--:R-:W-:Y:S01]  /*0640*/  SEL R20, R20, RZ, P2 ;  /* 0x000000ff14147207 */ /* 0x008fe20001000000 */
[----:B0-----:R-:W-:Y:S01]  /*0650*/  IMAD.WIDE R36, R39, 0x4, R2 ;  /* 0x0000000427247825 */ /* 0x001fe200078e0202 */
[----:B-----5:R-:W-:-:S02]  /*0660*/  SEL R4, R4, RZ, P2 ;  /* 0x000000ff04047207 */ /* 0x020fc40001000000 */
[----:B------:R-:W-:Y:S01]  /*0670*/  SEL R5, R5, RZ, P2 ;  /* 0x000000ff05057207 */ /* 0x000fe20001000000 */
[----:B------:R-:W-:Y:S01]  /*0680*/  IMAD.WIDE R2, R41, 0x4, R2 ;  /* 0x0000000429027825 */ /* 0x000fe200078e0202 */
[----:B------:R-:W-:Y:S02]  /*0690*/  SEL R21, R21, RZ, P2 ;  /* 0x000000ff15157207 */ /* 0x000fe40001000000 */
[----:B------:R-:W-:Y:S02]  /*06a0*/  SEL R6, R6, RZ, P2 ;  /* 0x000000ff06067207 */ /* 0x000fe40001000000 */
[----:B------:R-:W-:Y:S02]  /*06b0*/  SEL R22, R22, RZ, P2 ;  /* 0x000000ff16167207 */ /* 0x000fe40001000000 */
[----:B------:R-:W-:Y:S02]  /*06c0*/  SEL R23, R23, RZ, P2 ;  /* 0x000000ff17177207 */ /* 0x000fe40001000000 */
[----:B------:R-:W-:-:S02]  /*06d0*/  SEL R7, R7, RZ, P2 ;  /* 0x000000ff07077207 */ /* 0x000fc40001000000 */
[----:B------:R-:W-:Y:S02]  /*06e0*/  SEL R16, R16, RZ, P1 ;  /* 0x000000ff10107207 */ /* 0x000fe40000800000 */
[----:B------:R-:W-:Y:S02]  /*06f0*/  SEL R17, R17, RZ, P1 ;  /* 0x000000ff11117207 */ /* 0x000fe40000800000 */
[----:B------:R-:W-:Y:S02]  /*0700*/  SEL R18, R18, RZ, P1 ;  /* 0x000000ff12127207 */ /* 0x000fe40000800000 */
[----:B------:R-:W-:Y:S02]  /*0710*/  SEL R19, R19, RZ, P1 ;  /* 0x000000ff13137207 */ /* 0x000fe40000800000 */
[----:B------:R-:W-:Y:S02]  /*0720*/  SEL R24, R24, RZ, P1 ;  /* 0x000000ff18187207 */ /* 0x000fe40000800000 */
[----:B------:R-:W-:Y:S01]  /*0730*/  SEL R25, R25, RZ, P1 ;  /* 0x000000ff19197207 */ /* 0x000fe20000800000 */
[----:B-1----:R-:W-:-:S02]  /*0740*/  FMUL R41, R20, R28 ;  /* 0x0000001c14297220 */ /* 0x002fc40000400000 */
[C---:B------:R-:W-:Y:S02]  /*0750*/  FMUL R39, R4.reuse, R28 ;  /* 0x0000001c04277220 */ /* 0x040fe40000400000 */
[----:B------:R-:W-:Y:S02]  /*0760*/  FFMA R4, R4, R8, -R41 ;  /* 0x0000000804047223 */ /* 0x000fe40000000829 */
[-C--:B------:R-:W-:Y:S02]  /*0770*/  FMUL R0, R21, R29.reuse ;  /* 0x0000001d15007220 */ /* 0x080fe40000400000 */
[----:B------:R-:W-:Y:S02]  /*0780*/  FMUL R38, R5, R29 ;  /* 0x0000001d05267220 */ /* 0x000fe40000400000 */
[-C--:B------:R-:W-:Y:S02]  /*0790*/  FMUL R29, R22, R30.reuse ;  /* 0x0000001e161d7220 */ /* 0x080fe40000400000 */
[----:B------:R-:W-:-:S02]  /*07a0*/  FMUL R41, R6, R30 ;  /* 0x0000001e06297220 */ /* 0x000fc40000400000 */
[-C--:B------:R-:W-:Y:S02]  /*07b0*/  FMUL R28, R23, R31.reuse ;  /* 0x0000001f171c7220 */ /* 0x080fe40000400000 */
[----:B------:R-:W-:Y:S01]  /*07c0*/  FMUL R30, R7, R31 ;  /* 0x0000001f071e7220 */ /* 0x000fe20000400000 */
[----:B------:R-:W-:Y:S01]  /*07d0*/  SEL R26, R26, RZ, P1 ;  /* 0x000000ff1a1a7207 */ /* 0x000fe20000800000 */
[----:B------:R-:W-:Y:S01]  /*07e0*/  FFMA R5, R5, R9, -R0 ;  /* 0x0000000905057223 */ /* 0x000fe20000000800 */
[----:B------:R-:W-:Y:S01]  /*07f0*/  SEL R27, R27, RZ, P1 ;  /* 0x000000ff1b1b7207 */ /* 0x000fe20000800000 */
[----:B------:R-:W-:Y:S02]  /*0800*/  FFMA R7, R7, R11, -R28 ;  /* 0x0000000b07077223 */ /* 0x000fe4000000081c */
[----:B------:R-:W-:Y:S02]  /*0810*/  FFMA R8, R20, R8, R39 ;  /* 0x0000000814087223 */ /* 0x000fe40000000027 */
[----:B------:R-:W-:-:S02]  /*0820*/  FFMA R9, R21, R9, R38 ;  /* 0x0000000915097223 */ /* 0x000fc40000000026 */
[----:B------:R-:W-:Y:S02]  /*0830*/  FFMA R11, R23, R11, R30 ;  /* 0x0000000b170b7223 */ /* 0x000fe4000000001e */
[----:B--2---:R-:W-:Y:S02]  /*0840*/  FMUL R21, R16, R32 ;  /* 0x0000002010157220 */ /* 0x004fe40000400000 */
[----:B------:R-:W-:Y:S02]  /*0850*/  FMUL R0, R17, R33 ;  /* 0x0000002111007220 */ /* 0x000fe40000400000 */
[----:B------:R-:W-:Y:S02]  /*0860*/  FMUL R23, R18, R34 ;  /* 0x0000002212177220 */ /* 0x000fe40000400000 */
[----:B------:R-:W-:Y:S02]  /*0870*/  FMUL R20, R19, R35 ;  /* 0x0000002313147220 */ /* 0x000fe40000400000 */
[----:B------:R-:W-:-:S02]  /*0880*/  FFMA R6, R6, R10, -R29 ;  /* 0x0000000a06067223 */ /* 0x000fc4000000081d */
[----:B------:R-:W-:Y:S02]  /*0890*/  FFMA R10, R22, R10, R41 ;  /* 0x0000000a160a7223 */ /* 0x000fe40000000029 */
[----:B------:R-:W-:Y:S02]  /*08a0*/  FMUL R29, R24, R32 ;  /* 0x00000020181d7220 */ /* 0x000fe40000400000 */
[----:B------:R-:W-:Y:S02]  /*08b0*/  FMUL R22, R25, R33 ;  /* 0x0000002119167220 */ /* 0x000fe40000400000 */
[----:B------:R-:W-:Y:S02]  /*08c0*/  FMUL R31, R26, R34 ;  /* 0x000000221a1f7220 */ /* 0x000fe40000400000 */
[----:B------:R-:W-:Y:S02]  /*08d0*/  FMUL R28, R27, R35 ;  /* 0x000000231b1c7220 */ /* 0x000fe40000400000 */
[----:B------:R-:W-:-:S02]  /*08e0*/  FFMA R24, R24, R12, -R21 ;  /* 0x0000000c18187223 */ /* 0x000fc40000000815 */
[----:B------:R-:W-:Y:S02]  /*08f0*/  FFMA R25, R25, R13, -R0 ;  /* 0x0000000d19197223 */ /* 0x000fe40000000800 */
[----:B------:R-:W-:Y:S02]  /*0900*/  FFMA R26, R26, R14, -R23 ;  /* 0x0000000e1a1a7223 */ /* 0x000fe40000000817 */
[----:B------:R-:W-:Y:S01]  /*0910*/  FFMA R27, R27, R15, -R20 ;  /* 0x0000000f1b1b7223 */ /* 0x000fe20000000814 */
[----:B------:R0:W-:Y:S04]  /*0920*/  @P2 STG.E.128 [R36.64], R4 ;  /* 0x0000000424002986 */ /* 0x0001e8000c101d06 */
[----:B------:R0:W-:Y:S01]  /*0930*/  @P1 STG.E.128 [R2.64], R24 ;  /* 0x0000001802001986 */ /* 0x0001e2000c101d06 */
[----:B------:R-:W-:-:S03]  /*0940*/  FFMA R12, R16, R12, R29 ;  /* 0x0000000c100c7223 */ /* 0x000fc6000000001d */
[----:B------:R0:W-:Y:S01]  /*0950*/  @P2 STG.E.128 [R36.64+0xa0], R8 ;  /* 0x0000a00824002986 */ /* 0x0001e2000c101d06 */
[----:B------:R-:W-:Y:S02]  /*0960*/  FFMA R13, R17, R13, R22 ;  /* 0x0000000d110d7223 */ /* 0x000fe40000000016 */
[----:B------:R-:W-:Y:S02]  /*0970*/  FFMA R14, R18, R14, R31 ;  /* 0x0000000e120e7223 */ /* 0x000fe4000000001f */
[----:B------:R-:W-:Y:S01]  /*0980*/  FFMA R15, R19, R15, R28 ;  /* 0x0000000f130f7223 */ /* 0x000fe2000000001c */
[----:B------:R-:W-:Y:S06]  /*0990*/  @!P1 EXIT ;  /* 0x000000000000994d */ /* 0x000fec0003800000 */
[----:B------:R-:W-:Y:S01]  /*09a0*/  STG.E.128 [R2.64+0xa0], R12 ;  /* 0x0000a00c02007986 */ /* 0x000fe2000c101d06 */
[----:B------:R-:W-:Y:S05]  /*09b0*/  EXIT ;  /* 0x000000000000794d */ /* 0x000fea0003800000 */
.L_x_0:
[----:B------:R-:W-:-:S00]  /*09c0*/  BRA `(.L_x_0) ;  /* 0xfffffff000007947 */ /* 0x000fc0000383ffff */
[----:B------:R-:W-:-:S00]  /*09d0*/  NOP ;  /* 0x0000000000007918 */ /* 0x000fc00000000000 */
        /* <DEDUP_REMOVED lines=10> */
.L_x_1:


//--------------------- .nv.shared.rotary_kernel  --------------------------
	.section	.nv.shared.rotary_kernel,"aw",@nobits
	.sectionflags	@""
	.align	16
